//
// Generated by NVIDIA NVVM Compiler
//
// Compiler Build ID: CL-36424714
// Cuda compilation tools, release 13.0, V13.0.88
// Based on NVVM 20.0.0
//

.version 9.0
.target sm_100
.address_size 64

	// .globl	_Z12solutionEval7ProblemPKiPiS2_

.visible .entry _Z12solutionEval7ProblemPKiPiS2_(
	.param .align 8 .b8 _Z12solutionEval7ProblemPKiPiS2__param_0[72],
	.param .u64 .ptr .align 1 _Z12solutionEval7ProblemPKiPiS2__param_1,
	.param .u64 .ptr .align 1 _Z12solutionEval7ProblemPKiPiS2__param_2,
	.param .u64 .ptr .align 1 _Z12solutionEval7ProblemPKiPiS2__param_3
)
{
	.reg .pred 	%p<21>;
	.reg .b32 	%r<157>;
	.reg .b64 	%rd<62>;

	ld.param.u64 	%rd30, [_Z12solutionEval7ProblemPKiPiS2__param_0+64];
	ld.param.u64 	%rd29, [_Z12solutionEval7ProblemPKiPiS2__param_0+56];
	ld.param.u64 	%rd28, [_Z12solutionEval7ProblemPKiPiS2__param_0+48];
	ld.param.u64 	%rd27, [_Z12solutionEval7ProblemPKiPiS2__param_0+40];
	ld.param.u64 	%rd26, [_Z12solutionEval7ProblemPKiPiS2__param_0+32];
	ld.param.u64 	%rd25, [_Z12solutionEval7ProblemPKiPiS2__param_0+24];
	ld.param.v2.u32 	{%r53, %r54}, [_Z12solutionEval7ProblemPKiPiS2__param_0+8];
	ld.param.u64 	%rd33, [_Z12solutionEval7ProblemPKiPiS2__param_1];
	ld.param.u64 	%rd31, [_Z12solutionEval7ProblemPKiPiS2__param_2];
	ld.param.u64 	%rd32, [_Z12solutionEval7ProblemPKiPiS2__param_3];
	cvta.to.global.u64 	%rd1, %rd33;
	mov.u32 	%r58, %ctaid.x;
	mov.u32 	%r59, %ntid.x;
	mov.u32 	%r60, %tid.x;
	mad.lo.s32 	%r1, %r58, %r59, %r60;
	cvt.s64.s32 	%rd2, %r54;
	setp.eq.s32 	%p1, %r54, 0;
	mov.b32 	%r141, 0;
	mov.b32 	%r140, -1;
	@%p1 bra 	$L__BB0_22;
	cvt.u32.u64 	%r64, %rd2;
	cvta.to.global.u64 	%rd35, %rd28;
	cvta.to.global.u64 	%rd36, %rd27;
	cvta.to.global.u64 	%rd37, %rd26;
	cvta.to.global.u64 	%rd38, %rd25;
	mul.wide.s32 	%rd39, %r1, 4;
	add.s64 	%rd40, %rd38, %rd39;
	ld.global.u32 	%r2, [%rd40];
	add.s64 	%rd3, %rd37, %rd39;
	add.s64 	%rd4, %rd35, %rd39;
	add.s64 	%rd5, %rd36, %rd39;
	setp.lt.u32 	%p2, %r64, 4;
	mov.b32 	%r140, -1;
	mov.b32 	%r141, 0;
	mov.b64 	%rd57, 0;
	@%p2 bra 	$L__BB0_16;
	mov.b32 	%r140, -1;
	mov.b32 	%r141, 0;
	mov.b64 	%rd56, 0;
$L__BB0_3:
	shl.b64 	%rd42, %rd56, 3;
	add.s64 	%rd7, %rd1, %rd42;
	ld.global.u32 	%r67, [%rd7];
	sub.s32 	%r68, %r2, %r67;
	abs.s32 	%r5, %r68;
	cvta.to.global.u64 	%rd43, %rd29;
	shl.b64 	%rd44, %rd56, 2;
	add.s64 	%rd8, %rd43, %rd44;
	ld.global.u32 	%r6, [%rd8];
	setp.gt.s32 	%p3, %r5, %r6;
	cvta.to.global.u64 	%rd45, %rd30;
	add.s64 	%rd9, %rd45, %rd44;
	@%p3 bra 	$L__BB0_6;
	ld.global.u32 	%r69, [%rd3];
	ld.global.u32 	%r70, [%rd7+4];
	sub.s32 	%r71, %r69, %r70;
	abs.s32 	%r72, %r71;
	add.s32 	%r7, %r72, %r5;
	setp.gt.s32 	%p4, %r7, %r6;
	@%p4 bra 	$L__BB0_6;
	ld.global.u32 	%r73, [%rd4];
	ld.global.u32 	%r74, [%rd9];
	mul.lo.s32 	%r75, %r74, %r73;
	ld.global.u32 	%r76, [%rd5];
	mul.lo.s32 	%r77, %r76, %r7;
	sub.s32 	%r78, %r75, %r77;
	setp.gt.s32 	%p5, %r78, %r141;
	cvt.u32.u64 	%r79, %rd56;
	selp.b32 	%r140, %r79, %r140, %p5;
	max.s32 	%r141, %r78, %r141;
$L__BB0_6:
	ld.global.u32 	%r80, [%rd7+8];
	sub.s32 	%r81, %r2, %r80;
	abs.s32 	%r12, %r81;
	ld.global.u32 	%r13, [%rd8+4];
	setp.gt.s32 	%p6, %r12, %r13;
	@%p6 bra 	$L__BB0_9;
	ld.global.u32 	%r82, [%rd3];
	ld.global.u32 	%r83, [%rd7+12];
	sub.s32 	%r84, %r82, %r83;
	abs.s32 	%r85, %r84;
	add.s32 	%r14, %r85, %r12;
	setp.gt.s32 	%p7, %r14, %r13;
	@%p7 bra 	$L__BB0_9;
	ld.global.u32 	%r86, [%rd4];
	ld.global.u32 	%r87, [%rd9+4];
	mul.lo.s32 	%r88, %r87, %r86;
	ld.global.u32 	%r89, [%rd5];
	mul.lo.s32 	%r90, %r89, %r14;
	sub.s32 	%r91, %r88, %r90;
	setp.gt.s32 	%p8, %r91, %r141;
	cvt.u32.u64 	%r92, %rd56;
	add.s32 	%r93, %r92, 1;
	selp.b32 	%r140, %r93, %r140, %p8;
	max.s32 	%r141, %r91, %r141;
$L__BB0_9:
	ld.global.u32 	%r94, [%rd7+16];
	sub.s32 	%r95, %r2, %r94;
	abs.s32 	%r19, %r95;
	ld.global.u32 	%r20, [%rd8+8];
	setp.gt.s32 	%p9, %r19, %r20;
	@%p9 bra 	$L__BB0_12;
	ld.global.u32 	%r96, [%rd3];
	ld.global.u32 	%r97, [%rd7+20];
	sub.s32 	%r98, %r96, %r97;
	abs.s32 	%r99, %r98;
	add.s32 	%r21, %r99, %r19;
	setp.gt.s32 	%p10, %r21, %r20;
	@%p10 bra 	$L__BB0_12;
	ld.global.u32 	%r100, [%rd4];
	ld.global.u32 	%r101, [%rd9+8];
	mul.lo.s32 	%r102, %r101, %r100;
	ld.global.u32 	%r103, [%rd5];
	mul.lo.s32 	%r104, %r103, %r21;
	sub.s32 	%r105, %r102, %r104;
	setp.gt.s32 	%p11, %r105, %r141;
	cvt.u32.u64 	%r106, %rd56;
	add.s32 	%r107, %r106, 2;
	selp.b32 	%r140, %r107, %r140, %p11;
	max.s32 	%r141, %r105, %r141;
$L__BB0_12:
	ld.global.u32 	%r108, [%rd7+24];
	sub.s32 	%r109, %r2, %r108;
	abs.s32 	%r26, %r109;
	ld.global.u32 	%r27, [%rd8+12];
	setp.gt.s32 	%p12, %r26, %r27;
	@%p12 bra 	$L__BB0_15;
	ld.global.u32 	%r110, [%rd3];
	ld.global.u32 	%r111, [%rd7+28];
	sub.s32 	%r112, %r110, %r111;
	abs.s32 	%r113, %r112;
	add.s32 	%r28, %r113, %r26;
	setp.gt.s32 	%p13, %r28, %r27;
	@%p13 bra 	$L__BB0_15;
	ld.global.u32 	%r114, [%rd4];
	ld.global.u32 	%r115, [%rd9+12];
	mul.lo.s32 	%r116, %r115, %r114;
	ld.global.u32 	%r117, [%rd5];
	mul.lo.s32 	%r118, %r117, %r28;
	sub.s32 	%r119, %r116, %r118;
	setp.gt.s32 	%p14, %r119, %r141;
	cvt.u32.u64 	%r120, %rd56;
	add.s32 	%r121, %r120, 3;
	selp.b32 	%r140, %r121, %r140, %p14;
	max.s32 	%r141, %r119, %r141;
$L__BB0_15:
	add.s64 	%rd56, %rd56, 4;
	and.b64  	%rd57, %rd2, -4;
	setp.ne.s64 	%p15, %rd56, %rd57;
	@%p15 bra 	$L__BB0_3;
$L__BB0_16:
	cvt.u32.u64 	%r122, %rd2;
	and.b32  	%r123, %r122, 3;
	setp.eq.s32 	%p16, %r123, 0;
	@%p16 bra 	$L__BB0_22;
	cvt.u32.u64 	%r150, %rd57;
	shl.b64 	%rd46, %rd57, 2;
	cvta.to.global.u64 	%rd47, %rd30;
	add.s64 	%rd61, %rd47, %rd46;
	cvta.to.global.u64 	%rd48, %rd29;
	add.s64 	%rd60, %rd48, %rd46;
	shl.b64 	%rd49, %rd57, 3;
	add.s64 	%rd50, %rd49, %rd1;
	add.s64 	%rd59, %rd50, 4;
	and.b64  	%rd58, %rd2, 3;
$L__BB0_18:
	.pragma "nounroll";
	ld.global.u32 	%r124, [%rd59+-4];
	sub.s32 	%r125, %r2, %r124;
	abs.s32 	%r41, %r125;
	ld.global.u32 	%r42, [%rd60];
	setp.gt.s32 	%p17, %r41, %r42;
	@%p17 bra 	$L__BB0_21;
	ld.global.u32 	%r126, [%rd3];
	ld.global.u32 	%r127, [%rd59];
	sub.s32 	%r128, %r126, %r127;
	abs.s32 	%r129, %r128;
	add.s32 	%r43, %r129, %r41;
	setp.gt.s32 	%p18, %r43, %r42;
	@%p18 bra 	$L__BB0_21;
	ld.global.u32 	%r130, [%rd4];
	ld.global.u32 	%r131, [%rd61];
	mul.lo.s32 	%r132, %r131, %r130;
	ld.global.u32 	%r133, [%rd5];
	mul.lo.s32 	%r134, %r133, %r43;
	sub.s32 	%r135, %r132, %r134;
	setp.gt.s32 	%p19, %r135, %r141;
	selp.b32 	%r140, %r150, %r140, %p19;
	max.s32 	%r141, %r135, %r141;
$L__BB0_21:
	add.s32 	%r150, %r150, 1;
	add.s64 	%rd61, %rd61, 4;
	add.s64 	%rd60, %rd60, 4;
	add.s64 	%rd59, %rd59, 8;
	add.s64 	%rd58, %rd58, -1;
	setp.ne.s64 	%p20, %rd58, 0;
	@%p20 bra 	$L__BB0_18;
$L__BB0_22:
	cvta.to.global.u64 	%rd51, %rd31;
	cvta.to.global.u64 	%rd52, %rd32;
	mul.wide.s32 	%rd53, %r1, 4;
	add.s64 	%rd54, %rd51, %rd53;
	st.global.u32 	[%rd54], %r141;
	add.s64 	%rd55, %rd52, %rd53;
	st.global.u32 	[%rd55], %r140;
	ret;

}


// ===== COMPILED SASS (sm_100) =====

	.target	sm_100

	.elftype	@"ET_EXEC"


//--------------------- .note.nv.tkinfo           --------------------------
	.section	.note.nv.tkinfo,"",@"SHT_NOTE"
	.sectionflags	@"SHF_NOTE_NV_TKINFO"
	.tkinfo
        /*0018*/ 	.word	0x00000002
        /*0030*/ 	.string	""
        /*0030*/ 	.string	"ptxas"
        /*0030*/ 	.string	"Cuda compilation tools, release 13.0, V13.0.88"
        /*0030*/ 	.string	"Build cuda_13.0.r13.0/compiler.36424714_0"
        /*0030*/ 	.string	"-arch sm_100 -m 64 "



//--------------------- .note.nv.cuinfo           --------------------------
	.section	.note.nv.cuinfo,"",@"SHT_NOTE"
	.sectionflags	@"SHF_NOTE_NV_CUINFO"
        /*0018*/ 	.short	0x0002
        /*001a*/ 	.short	0x0064
        /*001c*/ 	.short	0x0082
	.zero		2


//--------------------- .nv.info                  --------------------------
	.section	.nv.info,"",@"SHT_CUDA_INFO"
	.align	4


	//----- nvinfo : EIATTR_REGCOUNT
	.align		4
        /*0000*/ 	.byte	0x04, 0x2f
        /*0002*/ 	.short	(.L_1 - .L_0)
	.align		4
.L_0:
        /*0004*/ 	.word	index@(_Z12solutionEval7ProblemPKiPiS2_)
        /*0008*/ 	.word	0x0000001c


	//----- nvinfo : EIATTR_FRAME_SIZE
	.align		4
.L_1:
        /*000c*/ 	.byte	0x04, 0x11
        /*000e*/ 	.short	(.L_3 - .L_2)
	.align		4
.L_2:
        /*0010*/ 	.word	index@(_Z12solutionEval7ProblemPKiPiS2_)
        /*0014*/ 	.word	0x00000000


	//----- nvinfo : EIATTR_MIN_STACK_SIZE
	.align		4
.L_3:
        /*0018*/ 	.byte	0x04, 0x12
        /*001a*/ 	.short	(.L_5 - .L_4)
	.align		4
.L_4:
        /*001c*/ 	.word	index@(_Z12solutionEval7ProblemPKiPiS2_)
        /*0020*/ 	.word	0x00000000
.L_5:


//--------------------- .nv.compat                --------------------------
	.section	.nv.compat,"",@"SHT_CUDA_COMPAT_INFO"
	.align	4
        /*0000*/ 	.byte	0x02, 0x09, 0x00, 0x00, 0x02, 0x02, 0x01, 0x00, 0x02, 0x05, 0x05, 0x00, 0x03, 0x07, 0x01, 0x01
        /*0010*/ 	.byte	0x02, 0x03, 0x00, 0x00, 0x02, 0x06, 0x01, 0x00, 0x04, 0x0b, 0x08, 0x00, 0x09, 0x00, 0x00, 0x00
        /*0020*/ 	.byte	0x00, 0x00, 0x00, 0x00


//--------------------- .nv.info._Z12solutionEval7ProblemPKiPiS2_ --------------------------
	.section	.nv.info._Z12solutionEval7ProblemPKiPiS2_,"",@"SHT_CUDA_INFO"
	.sectionflags	@""
	.align	4


	//----- nvinfo : EIATTR_CUDA_API_VERSION
	.align		4
        /*0000*/ 	.byte	0x04, 0x37
        /*0002*/ 	.short	(.L_7 - .L_6)
.L_6:
        /*0004*/ 	.word	0x00000082


	//----- nvinfo : EIATTR_KPARAM_INFO
	.align		4
.L_7:
        /*0008*/ 	.byte	0x04, 0x17
        /*000a*/ 	.short	(.L_9 - .L_8)
.L_8:
        /*000c*/ 	.word	0x00000000
        /*0010*/ 	.short	0x0003
        /*0012*/ 	.short	0x0058
        /*0014*/ 	.byte	0x00, 0xf5, 0x21, 0x00


	//----- nvinfo : EIATTR_KPARAM_INFO
	.align		4
.L_9:
        /*0018*/ 	.byte	0x04, 0x17
        /*001a*/ 	.short	(.L_11 - .L_10)
.L_10:
        /*001c*/ 	.word	0x00000000
        /*0020*/ 	.short	0x0002
        /*0022*/ 	.short	0x0050
        /*0024*/ 	.byte	0x00, 0xf5, 0x21, 0x00


	//----- nvinfo : EIATTR_KPARAM_INFO
	.align		4
.L_11:
        /*0028*/ 	.byte	0x04, 0x17
        /*002a*/ 	.short	(.L_13 - .L_12)
.L_12:
        /*002c*/ 	.word	0x00000000
        /*0030*/ 	.short	0x0001
        /*0032*/ 	.short	0x0048
        /*0034*/ 	.byte	0x00, 0xf5, 0x21, 0x00


	//----- nvinfo : EIATTR_KPARAM_INFO
	.align		4
.L_13:
        /*0038*/ 	.byte	0x04, 0x17
        /*003a*/ 	.short	(.L_15 - .L_14)
.L_14:
        /*003c*/ 	.word	0x00000000
        /*0040*/ 	.short	0x0000
        /*0042*/ 	.short	0x0000
        /*0044*/ 	.byte	0x00, 0xf0, 0x21, 0x01


	//----- nvinfo : EIATTR_SPARSE_MMA_MASK
	.align		4
.L_15:
        /*0048*/ 	.byte	0x03, 0x50
        /*004a*/ 	.short	0x0000


	//----- nvinfo : EIATTR_MAXREG_COUNT
	.align		4
        /*004c*/ 	.byte	0x03, 0x1b
        /*004e*/ 	.short	0x00ff


	//----- nvinfo : EIATTR_MERCURY_ISA_VERSION
	.align		4
        /*0050*/ 	.byte	0x03, 0x5f
        /*0052*/ 	.short	0x0101


	//----- nvinfo : EIATTR_VRC_CTA_INIT_COUNT
	.align		4
        /*0054*/ 	.byte	0x02, 0x4a
	.zero		1
	.zero		1


	//----- nvinfo : EIATTR_EXIT_INSTR_OFFSETS
	.align		4
        /*0058*/ 	.byte	0x04, 0x1c
        /*005a*/ 	.short	(.L_17 - .L_16)


	//   ....[0]....
.L_16:
        /*005c*/ 	.word	0x00000ca0


	//----- nvinfo : EIATTR_CRS_STACK_SIZE
	.align		4
.L_17:
        /*0060*/ 	.byte	0x04, 0x1e
        /*0062*/ 	.short	(.L_19 - .L_18)
.L_18:
        /*0064*/ 	.word	0x00000000


	//----- nvinfo : EIATTR_CBANK_PARAM_SIZE
	.align		4
.L_19:
        /*0068*/ 	.byte	0x03, 0x19
        /*006a*/ 	.short	0x0060


	//----- nvinfo : EIATTR_PARAM_CBANK
	.align		4
        /*006c*/ 	.byte	0x04, 0x0a
        /*006e*/ 	.short	(.L_21 - .L_20)
	.align		4
.L_20:
        /*0070*/ 	.word	index@(.nv.constant0._Z12solutionEval7ProblemPKiPiS2_)
        /*0074*/ 	.short	0x0380
        /*0076*/ 	.short	0x0060


	//----- nvinfo : EIATTR_SW_WAR
	.align		4
.L_21:
        /*0078*/ 	.byte	0x04, 0x36
        /*007a*/ 	.short	(.L_23 - .L_22)
.L_22:
        /*007c*/ 	.word	0x00000008
.L_23:


//--------------------- .nv.callgraph             --------------------------
	.section	.nv.callgraph,"",@"SHT_CUDA_CALLGRAPH"
	.align	4
	.sectionentsize	8
	.align		4
        /*0000*/ 	.word	0x00000000
	.align		4
        /*0004*/ 	.word	0xffffffff
	.align		4
        /*0008*/ 	.word	0x00000000
	.align		4
        /*000c*/ 	.word	0xfffffffe
	.align		4
        /*0010*/ 	.word	0x00000000
	.align		4
        /*0014*/ 	.word	0xfffffffd
	.align		4
        /*0018*/ 	.word	0x00000000
	.align		4
        /*001c*/ 	.word	0xfffffffc


//--------------------- .text._Z12solutionEval7ProblemPKiPiS2_ --------------------------
	.section	.text._Z12solutionEval7ProblemPKiPiS2_,"ax",@progbits
	.align	128
        .global         _Z12solutionEval7ProblemPKiPiS2_
        .type           _Z12solutionEval7ProblemPKiPiS2_,@function
        .size           _Z12solutionEval7ProblemPKiPiS2_,(.L_x_15 - _Z12solutionEval7ProblemPKiPiS2_)
        .other          _Z12solutionEval7ProblemPKiPiS2_,@"STO_CUDA_ENTRY STV_DEFAULT"
_Z12solutionEval7ProblemPKiPiS2_:
.text._Z12solutionEval7ProblemPKiPiS2_:
[----:B------:R-:W-:Y:S01]  /*0000*/  LDC R1, c[0x0][0x37c] ;  /* 0x0000df00ff017b82 */ /* 0x000fe20000000800 */
[----:B------:R-:W0:Y:S01]  /*0010*/  S2R R3, SR_TID.X ;  /* 0x0000000000037919 */ /* 0x000e220000002100 */
[----:B------:R-:W1:Y:S06]  /*0020*/  LDCU UR4, c[0x0][0x38c] ;  /* 0x00007180ff0477ac */ /* 0x000e6c0008000800 */
[----:B------:R-:W0:Y:S01]  /*0030*/  S2UR UR5, SR_CTAID.X ;  /* 0x00000000000579c3 */ /* 0x000e220000002500 */
[----:B------:R-:W-:Y:S02]  /*0040*/  IMAD.MOV.U32 R15, RZ, RZ, RZ ;  /* 0x000000ffff0f7224 */ /* 0x000fe400078e00ff */
[----:B------:R-:W-:Y:S01]  /*0050*/  IMAD.MOV.U32 R14, RZ, RZ, -0x1 ;  /* 0xffffffffff0e7424 */ /* 0x000fe200078e00ff */
[----:B------:R-:W2:Y:S04]  /*0060*/  LDCU.64 UR18, c[0x0][0x358] ;  /* 0x00006b00ff1277ac */ /* 0x000ea80008000a00 */
[----:B------:R-:W0:Y:S01]  /*0070*/  LDC R0, c[0x0][0x360] ;  /* 0x0000d800ff007b82 */ /* 0x000e220000000800 */
[----:B-1----:R-:W-:Y:S01]  /*0080*/  UISETP.NE.AND UP0, UPT, UR4, URZ, UPT ;  /* 0x000000ff0400728c */ /* 0x002fe2000bf05270 */
[----:B0-----:R-:W-:-:S08]  /*0090*/  IMAD R0, R0, UR5, R3 ;  /* 0x0000000500007c24 */ /* 0x001fd0000f8e0203 */
[----:B--2---:R-:W-:Y:S05]  /*00a0*/  BRA.U !UP0, `(.L_x_0) ;  /* 0x0000000908e47547 */ /* 0x004fea000b800000 */
[----:B------:R-:W0:Y:S08]  /*00b0*/  LDC.64 R16, c[0x0][0x398] ;  /* 0x0000e600ff107b82 */ /* 0x000e300000000a00 */
[----:B------:R-:W1:Y:S08]  /*00c0*/  LDC.64 R6, c[0x0][0x3a0] ;  /* 0x0000e800ff067b82 */ /* 0x000e700000000a00 */
[----:B------:R-:W2:Y:S01]  /*00d0*/  LDC.64 R4, c[0x0][0x3b0] ;  /* 0x0000ec00ff047b82 */ /* 0x000ea20000000a00 */
[----:B0-----:R-:W-:-:S07]  /*00e0*/  IMAD.WIDE R16, R0, 0x4, R16 ;  /* 0x0000000400107825 */ /* 0x001fce00078e0210 */
[----:B------:R-:W0:Y:S01]  /*00f0*/  LDC.64 R2, c[0x0][0x3a8] ;  /* 0x0000ea00ff027b82 */ /* 0x000e220000000a00 */
[----:B------:R3:W5:Y:S01]  /*0100*/  LDG.E R16, desc[UR18][R16.64] ;  /* 0x0000001210107981 */ /* 0x000762000c1e1900 */
[----:B------:R-:W-:Y:S01]  /*0110*/  UISETP.GE.U32.AND UP0, UPT, UR4, 0x4, UPT ;  /* 0x000000040400788c */ /* 0x000fe2000bf06070 */
[----:B------:R-:W-:Y:S01]  /*0120*/  IMAD.MOV.U32 R14, RZ, RZ, -0x1 ;  /* 0xffffffffff0e7424 */ /* 0x000fe200078e00ff */
[----:B------:R-:W-:Y:S01]  /*0130*/  UMOV UR5, URZ ;  /* 0x000000ff00057c82 */ /* 0x000fe20008000000 */
[----:B------:R-:W-:Y:S01]  /*0140*/  IMAD.MOV.U32 R15, RZ, RZ, RZ ;  /* 0x000000ffff0f7224 */ /* 0x000fe200078e00ff */
[----:B------:R-:W-:Y:S01]  /*0150*/  UMOV UR6, URZ ;  /* 0x000000ff00067c82 */ /* 0x000fe20008000000 */
[----:B-1----:R-:W-:-:S04]  /*0160*/  IMAD.WIDE R6, R0, 0x4, R6 ;  /* 0x0000000400067825 */ /* 0x002fc800078e0206 */
[----:B--2---:R-:W-:-:S04]  /*0170*/  IMAD.WIDE R4, R0, 0x4, R4 ;  /* 0x0000000400047825 */ /* 0x004fc800078e0204 */
[----:B0-----:R-:W-:Y:S01]  /*0180*/  IMAD.WIDE R2, R0, 0x4, R2 ;  /* 0x0000000400027825 */ /* 0x001fe200078e0202 */
[----:B---3--:R-:W-:Y:S06]  /*0190*/  BRA.U !UP0, `(.L_x_1) ;  /* 0x0000000508bc7547 */ /* 0x008fec000b800000 */
[----:B------:R-:W-:Y:S01]  /*01a0*/  MOV R14, 0xffffffff ;  /* 0xffffffff000e7802 */ /* 0x000fe20000000f00 */
[----:B------:R-:W-:Y:S01]  /*01b0*/  IMAD.MOV.U32 R15, RZ, RZ, RZ ;  /* 0x000000ffff0f7224 */ /* 0x000fe200078e00ff */
[----:B------:R-:W0:Y:S01]  /*01c0*/  LDCU.64 UR8, c[0x0][0x3b8] ;  /* 0x00007700ff0877ac */ /* 0x000e220008000a00 */
[----:B------:R-:W-:Y:S02]  /*01d0*/  IMAD.MOV.U32 R17, RZ, RZ, RZ ;  /* 0x000000ffff117224 */ /* 0x000fe400078e00ff */
[----:B------:R-:W-:Y:S01]  /*01e0*/  IMAD.MOV.U32 R18, RZ, RZ, RZ ;  /* 0x000000ffff127224 */ /* 0x000fe200078e00ff */
[----:B------:R-:W-:Y:S02]  /*01f0*/  USHF.R.S32.HI UR6, URZ, 0x1f, UR4 ;  /* 0x0000001fff067899 */ /* 0x000fe40008011404 */
[----:B------:R-:W-:-:S12]  /*0200*/  ULOP3.LUT UR5, UR4, 0xfffffffc, URZ, 0xc0, !UPT ;  /* 0xfffffffc04057892 */ /* 0x000fd8000f8ec0ff */
.L_x_10:
[----:B------:R-:W1:Y:S01]  /*0210*/  LDC.64 R8, c[0x0][0x3c8] ;  /* 0x0000f200ff087b82 */ /* 0x000e620000000a00 */
[C---:B------:R-:W-:Y:S01]  /*0220*/  IMAD.SHL.U32 R23, R17.reuse, 0x4, RZ ;  /* 0x0000000411177824 */ /* 0x040fe200078e00ff */
[----:B------:R-:W-:-:S06]  /*0230*/  SHF.L.U64.HI R20, R17, 0x2, R18 ;  /* 0x0000000211147819 */ /* 0x000fcc0000010212 */
[----:B------:R-:W2:Y:S01]  /*0240*/  LDC.64 R10, c[0x0][0x3c0] ;  /* 0x0000f000ff0a7b82 */ /* 0x000ea20000000a00 */
[----:B-1----:R-:W-:-:S04]  /*0250*/  LEA R8, P0, R17, R8, 0x3 ;  /* 0x0000000811087211 */ /* 0x002fc800078018ff */
[----:B------:R-:W-:Y:S02]  /*0260*/  LEA.HI.X R9, R17, R9, R18, 0x3, P0 ;  /* 0x0000000911097211 */ /* 0x000fe400000f1c12 */
[----:B0-----:R-:W-:-:S03]  /*0270*/  IADD3 R12, P0, PT, R23, UR8, RZ ;  /* 0x00000008170c7c10 */ /* 0x001fc6000ff1e0ff */
[----:B------:R-:W3:Y:S01]  /*0280*/  LDG.E R21, desc[UR18][R8.64] ;  /* 0x0000001208157981 */ /* 0x000ee2000c1e1900 */
[----:B------:R-:W-:-:S05]  /*0290*/  IADD3.X R13, PT, PT, R20, UR9, RZ, P0, !PT ;  /* 0x00000009140d7c10 */ /* 0x000fca00087fe4ff */
[----:B------:R-:W4:Y:S01]  /*02a0*/  LDG.E R19, desc[UR18][R12.64] ;  /* 0x000000120c137981 */ /* 0x000f22000c1e1900 */
[----:B--2---:R-:W-:Y:S01]  /*02b0*/  IADD3 R10, P1, PT, R23, R10, RZ ;  /* 0x0000000a170a7210 */ /* 0x004fe20007f3e0ff */
[----:B------:R-:W-:Y:S04]  /*02c0*/  BSSY.RECONVERGENT B0, `(.L_x_2) ;  /* 0x0000014000007945 */ /* 0x000fe80003800200 */
[----:B------:R-:W-:Y:S01]  /*02d0*/  IMAD.X R11, R20, 0x1, R11, P1 ;  /* 0x00000001140b7824 */ /* 0x000fe200008e060b */
[----:B---3-5:R-:W-:-:S04]  /*02e0*/  IADD3 R21, PT, PT, R16, -R21, RZ ;  /* 0x8000001510157210 */ /* 0x028fc80007ffe0ff */
[----:B------:R-:W-:-:S04]  /*02f0*/  IABS R22, R21 ;  /* 0x0000001500167213 */ /* 0x000fc80000000000 */
[----:B----4-:R-:W-:-:S13]  /*0300*/  ISETP.GT.AND P0, PT, R22, R19, PT ;  /* 0x000000131600720c */ /* 0x010fda0003f04270 */
[----:B------:R-:W-:Y:S05]  /*0310*/  @P0 BRA `(.L_x_3) ;  /* 0x0000000000380947 */ /* 0x000fea0003800000 */
[----:B------:R-:W2:Y:S04]  /*0320*/  LDG.E R20, desc[UR18][R6.64] ;  /* 0x0000001206147981 */ /* 0x000ea8000c1e1900 */
[----:B------:R-:W2:Y:S02]  /*0330*/  LDG.E R21, desc[UR18][R8.64+0x4] ;  /* 0x0000041208157981 */ /* 0x000ea4000c1e1900 */
[----:B--2---:R-:W-:-:S05]  /*0340*/  IMAD.IADD R20, R20, 0x1, -R21 ;  /* 0x0000000114147824 */ /* 0x004fca00078e0a15 */
[----:B------:R-:W-:-:S05]  /*0350*/  IABS R21, R20 ;  /* 0x0000001400157213 */ /* 0x000fca0000000000 */
[----:B------:R-:W-:-:S05]  /*0360*/  IMAD.IADD R22, R22, 0x1, R21 ;  /* 0x0000000116167824 */ /* 0x000fca00078e0215 */
[----:B------:R-:W-:-:S13]  /*0370*/  ISETP.GT.AND P1, PT, R22, R19, PT ;  /* 0x000000131600720c */ /* 0x000fda0003f24270 */
[----:B------:R-:W2:Y:S04]  /*0380*/  @!P1 LDG.E R21, desc[UR18][R2.64] ;  /* 0x0000001202159981 */ /* 0x000ea8000c1e1900 */
[----:B------:R-:W3:Y:S04]  /*0390*/  @!P1 LDG.E R19, desc[UR18][R4.64] ;  /* 0x0000001204139981 */ /* 0x000ee8000c1e1900 */
[----:B------:R-:W3:Y:S01]  /*03a0*/  @!P1 LDG.E R20, desc[UR18][R10.64] ;  /* 0x000000120a149981 */ /* 0x000ee2000c1e1900 */
[----:B--2---:R-:W-:-:S04]  /*03b0*/  @!P1 IMAD R21, R22, R21, RZ ;  /* 0x0000001516159224 */ /* 0x004fc800078e02ff */
[----:B---3--:R-:W-:-:S05]  /*03c0*/  @!P1 IMAD R20, R19, R20, -R21 ;  /* 0x0000001413149224 */ /* 0x008fca00078e0a15 */
[----:B------:R-:W-:Y:S02]  /*03d0*/  @!P1 ISETP.GT.AND P0, PT, R20, R15, PT ;  /* 0x0000000f1400920c */ /* 0x000fe40003f04270 */
[----:B------:R-:W-:Y:S02]  /*03e0*/  @!P1 VIMNMX R15, PT, PT, R15, R20, !PT ;  /* 0x000000140f0f9248 */ /* 0x000fe40007fe0100 */
[----:B------:R-:W-:-:S09]  /*03f0*/  @!P1 SEL R14, R17, R14, P0 ;  /* 0x0000000e110e9207 */ /* 0x000fd20000000000 */
.L_x_3:
[----:B------:R-:W-:Y:S05]  /*0400*/  BSYNC.RECONVERGENT B0 ;  /* 0x0000000000007941 */ /* 0x000fea0003800200 */
.L_x_2:
[----:B------:R-:W2:Y:S04]  /*0410*/  LDG.E R19, desc[UR18][R8.64+0x8] ;  /* 0x0000081208137981 */ /* 0x000ea8000c1e1900 */
[----:B------:R-:W3:Y:S01]  /*0420*/  LDG.E R21, desc[UR18][R12.64+0x4] ;  /* 0x000004120c157981 */ /* 0x000ee2000c1e1900 */
[----:B------:R-:W-:Y:S01]  /*0430*/  BSSY.RECONVERGENT B0, `(.L_x_4) ;  /* 0x0000013000007945 */ /* 0x000fe20003800200 */
[----:B--2---:R-:W-:-:S05]  /*0440*/  IMAD.IADD R19, R16, 0x1, -R19 ;  /* 0x0000000110137824 */ /* 0x004fca00078e0a13 */
[----:B------:R-:W-:-:S04]  /*0450*/  IABS R20, R19 ;  /* 0x0000001300147213 */ /* 0x000fc80000000000 */
[----:B---3--:R-:W-:-:S13]  /*0460*/  ISETP.GT.AND P0, PT, R20, R21, PT ;  /* 0x000000151400720c */ /* 0x008fda0003f04270 */
[----:B------:R-:W-:Y:S05]  /*0470*/  @P0 BRA `(.L_x_5) ;  /* 0x0000000000380947 */ /* 0x000fea0003800000 */
[----:B------:R-:W2:Y:S04]  /*0480*/  LDG.E R22, desc[UR18][R6.64] ;  /* 0x0000001206167981 */ /* 0x000ea8000c1e1900 */
[----:B------:R-:W2:Y:S02]  /*0490*/  LDG.E R19, desc[UR18][R8.64+0xc] ;  /* 0x00000c1208137981 */ /* 0x000ea4000c1e1900 */
[----:B--2---:R-:W-:-:S04]  /*04a0*/  IADD3 R19, PT, PT, R22, -R19, RZ ;  /* 0x8000001316137210 */ /* 0x004fc80007ffe0ff */
        /* <DEDUP_REMOVED lines=8> */
[----:B------:R-:W-:Y:S02]  /*0530*/  ISETP.GT.AND P1, PT, R20, R15, !P0 ;  /* 0x0000000f1400720c */ /* 0x000fe40004724270 */
[----:B------:R-:W-:-:S11]  /*0540*/  @!P0 VIMNMX R15, PT, PT, R15, R20, !PT ;  /* 0x000000140f0f8248 */ /* 0x000fd60007fe0100 */
[----:B------:R-:W-:-:S07]  /*0550*/  @P1 VIADD R14, R17, 0x1 ;  /* 0x00000001110e1836 */ /* 0x000fce0000000000 */
.L_x_5:
[----:B------:R-:W-:Y:S05]  /*0560*/  BSYNC.RECONVERGENT B0 ;  /* 0x0000000000007941 */ /* 0x000fea0003800200 */
.L_x_4:
[----:B------:R-:W2:Y:S04]  /*0570*/  LDG.E R23, desc[UR18][R8.64+0x10] ;  /* 0x0000101208177981 */ /* 0x000ea8000c1e1900 */
[----:B------:R-:W3:Y:S04]  /*0580*/  LDG.E R21, desc[UR18][R12.64+0x8] ;  /* 0x000008120c157981 */ /* 0x000ee8000c1e1900 */
[----:B------:R-:W4:Y:S04]  /*0590*/  LDG.E R25, desc[UR18][R8.64+0x18] ;  /* 0x0000181208197981 */ /* 0x000f28000c1e1900 */
[----:B------:R-:W5:Y:S01]  /*05a0*/  LDG.E R19, desc[UR18][R12.64+0xc] ;  /* 0x00000c120c137981 */ /* 0x000f62000c1e1900 */
[----:B------:R-:W-:Y:S01]  /*05b0*/  BSSY.RECONVERGENT B0, `(.L_x_6) ;  /* 0x0000016000007945 */ /* 0x000fe20003800200 */
[----:B--2---:R-:W-:-:S05]  /*05c0*/  IMAD.IADD R23, R16, 0x1, -R23 ;  /* 0x0000000110177824 */ /* 0x004fca00078e0a17 */
[----:B------:R-:W-:-:S04]  /*05d0*/  IABS R22, R23 ;  /* 0x0000001700167213 */ /* 0x000fc80000000000 */
[----:B---3--:R-:W-:Y:S01]  /*05e0*/  ISETP.GT.AND P1, PT, R22, R21, PT ;  /* 0x000000151600720c */ /* 0x008fe20003f24270 */
[----:B----4-:R-:W-:-:S05]  /*05f0*/  IMAD.IADD R25, R16, 0x1, -R25 ;  /* 0x0000000110197824 */ /* 0x010fca00078e0a19 */
[----:B------:R-:W-:-:S04]  /*0600*/  IABS R20, R25 ;  /* 0x0000001900147213 */ /* 0x000fc80000000000 */
[----:B-----5:R-:W-:-:S03]  /*0610*/  ISETP.GT.AND P0, PT, R20, R19, PT ;  /* 0x000000131400720c */ /* 0x020fc60003f04270 */
[----:B------:R-:W-:Y:S10]  /*0620*/  @P1 BRA `(.L_x_7) ;  /* 0x0000000000381947 */ /* 0x000ff40003800000 */
        /* <DEDUP_REMOVED lines=14> */
.L_x_7:
[----:B------:R-:W-:Y:S05]  /*0710*/  BSYNC.RECONVERGENT B0 ;  /* 0x0000000000007941 */ /* 0x000fea0003800200 */
.L_x_6:
[----:B------:R-:W-:Y:S04]  /*0720*/  BSSY.RECONVERGENT B0, `(.L_x_8) ;  /* 0x0000011000007945 */ /* 0x000fe80003800200 */
[----:B------:R-:W-:Y:S05]  /*0730*/  @P0 BRA `(.L_x_9) ;  /* 0x00000000003c0947 */ /* 0x000fea0003800000 */
[----:B------:R-:W2:Y:S04]  /*0740*/  LDG.E R8, desc[UR18][R8.64+0x1c] ;  /* 0x00001c1208087981 */ /* 0x000ea8000c1e1900 */
[----:B------:R-:W2:Y:S02]  /*0750*/  LDG.E R13, desc[UR18][R6.64] ;  /* 0x00000012060d7981 */ /* 0x000ea4000c1e1900 */
[----:B--2---:R-:W-:-:S05]  /*0760*/  IMAD.IADD R12, R13, 0x1, -R8 ;  /* 0x000000010d0c7824 */ /* 0x004fca00078e0a08 */
[----:B------:R-:W-:-:S04]  /*0770*/  IABS R13, R12 ;  /* 0x0000000c000d7213 */ /* 0x000fc80000000000 */
[----:B------:R-:W-:-:S04]  /*0780*/  IADD3 R20, PT, PT, R20, R13, RZ ;  /* 0x0000000d14147210 */ /* 0x000fc80007ffe0ff */
[----:B------:R-:W-:-:S13]  /*0790*/  ISETP.GT.AND P0, PT, R20, R19, PT ;  /* 0x000000131400720c */ /* 0x000fda0003f04270 */
[----:B------:R-:W-:Y:S05]  /*07a0*/  @P0 BRA `(.L_x_9) ;  /* 0x0000000000200947 */ /* 0x000fea0003800000 */
[----:B------:R-:W2:Y:S04]  /*07b0*/  LDG.E R9, desc[UR18][R2.64] ;  /* 0x0000001202097981 */ /* 0x000ea8000c1e1900 */
[----:B------:R-:W3:Y:S04]  /*07c0*/  LDG.E R10, desc[UR18][R10.64+0xc] ;  /* 0x00000c120a0a7981 */ /* 0x000ee8000c1e1900 */
[----:B------:R-:W3:Y:S01]  /*07d0*/  LDG.E R8, desc[UR18][R4.64] ;  /* 0x0000001204087981 */ /* 0x000ee2000c1e1900 */
[----:B--2---:R-:W-:-:S04]  /*07e0*/  IMAD R9, R9, R20, RZ ;  /* 0x0000001409097224 */ /* 0x004fc800078e02ff */
[----:B---3--:R-:W-:-:S05]  /*07f0*/  IMAD R8, R8, R10, -R9 ;  /* 0x0000000a08087224 */ /* 0x008fca00078e0a09 */
[----:B------:R-:W-:Y:S02]  /*0800*/  ISETP.GT.AND P0, PT, R8, R15, PT ;  /* 0x0000000f0800720c */ /* 0x000fe40003f04270 */
[----:B------:R-:W-:-:S11]  /*0810*/  VIMNMX R15, PT, PT, R15, R8, !PT ;  /* 0x000000080f0f7248 */ /* 0x000fd60007fe0100 */
[----:B------:R-:W-:-:S07]  /*0820*/  @P0 VIADD R14, R17, 0x3 ;  /* 0x00000003110e0836 */ /* 0x000fce0000000000 */
.L_x_9:
[----:B------:R-:W-:Y:S05]  /*0830*/  BSYNC.RECONVERGENT B0 ;  /* 0x0000000000007941 */ /* 0x000fea0003800200 */
.L_x_8:
[----:B------:R-:W-:-:S05]  /*0840*/  IADD3 R17, P0, PT, R17, 0x4, RZ ;  /* 0x0000000411117810 */ /* 0x000fca0007f1e0ff */
[----:B------:R-:W-:Y:S01]  /*0850*/  IMAD.X R18, RZ, RZ, R18, P0 ;  /* 0x000000ffff127224 */ /* 0x000fe200000e0612 */
[----:B------:R-:W-:-:S04]  /*0860*/  ISETP.NE.U32.AND P0, PT, R17, UR5, PT ;  /* 0x0000000511007c0c */ /* 0x000fc8000bf05070 */
[----:B------:R-:W-:-:S13]  /*0870*/  ISETP.NE.AND.EX P0, PT, R18, UR6, PT, P0 ;  /* 0x0000000612007c0c */ /* 0x000fda000bf05300 */
[----:B------:R-:W-:Y:S05]  /*0880*/  @P0 BRA `(.L_x_10) ;  /* 0xfffffff800600947 */ /* 0x000fea000383ffff */
.L_x_1:
[----:B------:R-:W0:Y:S02]  /*0890*/  LDCU UR7, c[0x0][0x38c] ;  /* 0x00007180ff0777ac */ /* 0x000e240008000800 */
[----:B0-----:R-:W-:-:S09]  /*08a0*/  ULOP3.LUT UP0, URZ, UR7, 0x3, URZ, 0xc0, !UPT ;  /* 0x0000000307ff7892 */ /* 0x001fd2000f80c0ff */
[----:B------:R-:W-:Y:S05]  /*08b0*/  BRA.U !UP0, `(.L_x_0) ;  /* 0x0000000108e07547 */ /* 0x000fea000b800000 */
[----:B------:R-:W0:Y:S01]  /*08c0*/  LDCU.128 UR12, c[0x0][0x3c0] ;  /* 0x00007800ff0c77ac */ /* 0x000e220008000c00 */
[----:B------:R-:W-:Y:S01]  /*08d0*/  IMAD.U32 R11, RZ, RZ, UR5 ;  /* 0x00000005ff0b7e24 */ /* 0x000fe2000f8e00ff */
[----:B------:R-:W1:Y:S01]  /*08e0*/  LDCU.64 UR16, c[0x0][0x3b8] ;  /* 0x00007700ff1077ac */ /* 0x000e620008000a00 */
[----:B------:R-:W-:Y:S02]  /*08f0*/  USHF.L.U32 UR8, UR5, 0x2, URZ ;  /* 0x0000000205087899 */ /* 0x000fe400080006ff */
[----:B------:R-:W-:Y:S02]  /*0900*/  USHF.L.U64.HI UR9, UR5, 0x2, UR6 ;  /* 0x0000000205097899 */ /* 0x000fe40008010206 */
[----:B------:R-:W-:Y:S02]  /*0910*/  ULOP3.LUT UR7, UR7, 0x3, URZ, 0xc0, !UPT ;  /* 0x0000000307077892 */ /* 0x000fe4000f8ec0ff */
[----:B0-----:R-:W-:Y:S02]  /*0920*/  ULEA UR4, UP2, UR5, UR14, 0x3 ;  /* 0x0000000e05047291 */ /* 0x001fe4000f8418ff */
[----:B------:R-:W-:-:S02]  /*0930*/  UIADD3 UR10, UP1, UPT, UR8, UR12, URZ ;  /* 0x0000000c080a7290 */ /* 0x000fc4000ff3e0ff */
[----:B------:R-:W-:Y:S02]  /*0940*/  ULEA.HI.X UR12, UR5, UR15, UR6, 0x3, UP2 ;  /* 0x0000000f050c7291 */ /* 0x000fe400090f1c06 */
[----:B------:R-:W-:Y:S02]  /*0950*/  UIADD3 UR4, UP2, UPT, UR4, 0x4, URZ ;  /* 0x0000000404047890 */ /* 0x000fe4000ff5e0ff */
[----:B-1----:R-:W-:Y:S02]  /*0960*/  UIADD3 UR8, UP0, UPT, UR8, UR16, URZ ;  /* 0x0000001008087290 */ /* 0x002fe4000ff1e0ff */
[----:B------:R-:W-:Y:S02]  /*0970*/  UIADD3.X UR12, UPT, UPT, URZ, UR12, URZ, UP2, !UPT ;  /* 0x0000000cff0c7290 */ /* 0x000fe400097fe4ff */
[----:B------:R-:W-:Y:S01]  /*0980*/  UIADD3.X UR11, UPT, UPT, UR9, UR13, URZ, UP1, !UPT ;  /* 0x0000000d090b7290 */ /* 0x000fe20008ffe4ff */
[----:B------:R-:W-:Y:S01]  /*0990*/  MOV R8, UR4 ;  /* 0x0000000400087c02 */ /* 0x000fe20008000f00 */
[----:B------:R-:W-:-:S02]  /*09a0*/  UIADD3.X UR9, UPT, UPT, UR9, UR17, URZ, UP0, !UPT ;  /* 0x0000001109097290 */ /* 0x000fc400087fe4ff */
[----:B------:R-:W-:Y:S01]  /*09b0*/  IMAD.U32 R9, RZ, RZ, UR12 ;  /* 0x0000000cff097e24 */ /* 0x000fe2000f8e00ff */
[----:B------:R-:W-:-:S09]  /*09c0*/  UMOV UR4, URZ ;  /* 0x000000ff00047c82 */ /* 0x000fd20008000000 */
.L_x_13:
[----:B------:R-:W2:Y:S01]  /*09d0*/  LDG.E R17, desc[UR18][R8.64+-0x4] ;  /* 0xfffffc1208117981 */ /* 0x000ea2000c1e1900 */
[----:B------:R-:W-:Y:S02]  /*09e0*/  IMAD.U32 R12, RZ, RZ, UR8 ;  /* 0x00000008ff0c7e24 */ /* 0x000fe4000f8e00ff */
[----:B------:R-:W-:-:S05]  /*09f0*/  IMAD.U32 R13, RZ, RZ, UR9 ;  /* 0x00000009ff0d7e24 */ /* 0x000fca000f8e00ff */
[----:B------:R-:W3:Y:S01]  /*0a00*/  LDG.E R12, desc[UR18][R12.64] ;  /* 0x000000120c0c7981 */ /* 0x000ee2000c1e1900 */
[----:B------:R-:W-:Y:S01]  /*0a10*/  UIADD3 UR7, UP0, UPT, UR7, -0x1, URZ ;  /* 0xffffffff07077890 */ /* 0x000fe2000ff1e0ff */
[----:B------:R-:W-:Y:S03]  /*0a20*/  BSSY.RECONVERGENT B0, `(.L_x_11) ;  /* 0x0000019000007945 */ /* 0x000fe60003800200 */
[----:B------:R-:W-:Y:S02]  /*0a30*/  UIADD3.X UR4, UPT, UPT, UR4, -0x1, URZ, UP0, !UPT ;  /* 0xffffffff04047890 */ /* 0x000fe400087fe4ff */
[----:B------:R-:W-:-:S04]  /*0a40*/  UISETP.NE.U32.AND UP0, UPT, UR7, URZ, UPT ;  /* 0x000000ff0700728c */ /* 0x000fc8000bf05070 */
[----:B------:R-:W-:Y:S01]  /*0a50*/  UISETP.NE.AND.EX UP0, UPT, UR4, URZ, UPT, UP0 ;  /* 0x000000ff0400728c */ /* 0x000fe2000bf05300 */
[----:B--2--5:R-:W-:-:S04]  /*0a60*/  IADD3 R17, PT, PT, R16, -R17, RZ ;  /* 0x8000001110117210 */ /* 0x024fc80007ffe0ff */
[----:B------:R-:W-:-:S04]  /*0a70*/  IABS R17, R17 ;  /* 0x0000001100117213 */ /* 0x000fc80000000000 */
[----:B---3--:R-:W-:-:S13]  /*0a80*/  ISETP.GT.AND P0, PT, R17, R12, PT ;  /* 0x0000000c1100720c */ /* 0x008fda0003f04270 */
[----:B------:R-:W-:Y:S05]  /*0a90*/  @P0 BRA `(.L_x_12) ;  /* 0x0000000000440947 */ /* 0x000fea0003800000 */
[----:B------:R-:W2:Y:S04]  /*0aa0*/  LDG.E R10, desc[UR18][R6.64] ;  /* 0x00000012060a7981 */ /* 0x000ea8000c1e1900 */
[----:B------:R-:W2:Y:S02]  /*0ab0*/  LDG.E R13, desc[UR18][R8.64] ;  /* 0x00000012080d7981 */ /* 0x000ea4000c1e1900 */
[----:B--2---:R-:W-:-:S05]  /*0ac0*/  IMAD.IADD R10, R10, 0x1, -R13 ;  /* 0x000000010a0a7824 */ /* 0x004fca00078e0a0d */
[----:B------:R-:W-:-:S05]  /*0ad0*/  IABS R10, R10 ;  /* 0x0000000a000a7213 */ /* 0x000fca0000000000 */
[----:B------:R-:W-:-:S05]  /*0ae0*/  IMAD.IADD R18, R17, 0x1, R10 ;  /* 0x0000000111127824 */ /* 0x000fca00078e020a */
[----:B------:R-:W-:-:S13]  /*0af0*/  ISETP.GT.AND P0, PT, R18, R12, PT ;  /* 0x0000000c1200720c */ /* 0x000fda0003f04270 */
[----:B------:R-:W-:Y:S05]  /*0b00*/  @P0 BRA `(.L_x_12) ;  /* 0x0000000000280947 */ /* 0x000fea0003800000 */
[----:B------:R-:W-:Y:S01]  /*0b10*/  MOV R13, UR11 ;  /* 0x0000000b000d7c02 */ /* 0x000fe20008000f00 */
[----:B------:R-:W-:Y:S01]  /*0b20*/  IMAD.U32 R12, RZ, RZ, UR10 ;  /* 0x0000000aff0c7e24 */ /* 0x000fe2000f8e00ff */
[----:B------:R-:W2:Y:S04]  /*0b30*/  LDG.E R17, desc[UR18][R2.64] ;  /* 0x0000001202117981 */ /* 0x000ea8000c1e1900 */
[----:B------:R-:W3:Y:S04]  /*0b40*/  LDG.E R10, desc[UR18][R4.64] ;  /* 0x00000012040a7981 */ /* 0x000ee8000c1e1900 */
[----:B------:R-:W3:Y:S01]  /*0b50*/  LDG.E R13, desc[UR18][R12.64] ;  /* 0x000000120c0d7981 */ /* 0x000ee2000c1e1900 */
[----:B--2---:R-:W-:-:S04]  /*0b60*/  IMAD R17, R18, R17, RZ ;  /* 0x0000001112117224 */ /* 0x004fc800078e02ff */
[----:B---3--:R-:W-:-:S05]  /*0b70*/  IMAD R10, R10, R13, -R17 ;  /* 0x0000000d0a0a7224 */ /* 0x008fca00078e0a11 */
[----:B------:R-:W-:Y:S02]  /*0b80*/  ISETP.GT.AND P0, PT, R10, R15, PT ;  /* 0x0000000f0a00720c */ /* 0x000fe40003f04270 */
[----:B------:R-:W-:Y:S02]  /*0b90*/  VIMNMX R15, PT, PT, R15, R10, !PT ;  /* 0x0000000a0f0f7248 */ /* 0x000fe40007fe0100 */
[----:B------:R-:W-:-:S09]  /*0ba0*/  SEL R14, R11, R14, P0 ;  /* 0x0000000e0b0e7207 */ /* 0x000fd20000000000 */
.L_x_12:
[----:B------:R-:W-:Y:S05]  /*0bb0*/  BSYNC.RECONVERGENT B0 ;  /* 0x0000000000007941 */ /* 0x000fea0003800200 */
.L_x_11:
[----:B------:R-:W-:Y:S01]  /*0bc0*/  IADD3 R8, P0, PT, R8, 0x8, RZ ;  /* 0x0000000808087810 */ /* 0x000fe20007f1e0ff */
[----:B------:R-:W-:Y:S01]  /*0bd0*/  UIADD3 UR10, UP1, UPT, UR10, 0x4, URZ ;  /* 0x000000040a0a7890 */ /* 0x000fe2000ff3e0ff */
[----:B------:R-:W-:Y:S01]  /*0be0*/  VIADD R11, R11, 0x1 ;  /* 0x000000010b0b7836 */ /* 0x000fe20000000000 */
[----:B------:R-:W-:Y:S02]  /*0bf0*/  UIADD3 UR8, UP2, UPT, UR8, 0x4, URZ ;  /* 0x0000000408087890 */ /* 0x000fe4000ff5e0ff */
[----:B------:R-:W-:Y:S01]  /*0c00*/  IMAD.X R9, RZ, RZ, R9, P0 ;  /* 0x000000ffff097224 */ /* 0x000fe200000e0609 */
[----:B------:R-:W-:Y:S02]  /*0c10*/  UIADD3.X UR11, UPT, UPT, URZ, UR11, URZ, UP1, !UPT ;  /* 0x0000000bff0b7290 */ /* 0x000fe40008ffe4ff */
[----:B------:R-:W-:Y:S01]  /*0c20*/  UIADD3.X UR9, UPT, UPT, URZ, UR9, URZ, UP2, !UPT ;  /* 0x00000009ff097290 */ /* 0x000fe200097fe4ff */
[----:B------:R-:W-:Y:S11]  /*0c30*/  BRA.U UP0, `(.L_x_13) ;  /* 0xfffffffd00647547 */ /* 0x000ff6000b83ffff */
.L_x_0:
[----:B------:R-:W0:Y:S08]  /*0c40*/  LDC.64 R2, c[0x0][0x3d0] ;  /* 0x0000f400ff027b82 */ /* 0x000e300000000a00 */
[----:B------:R-:W1:Y:S01]  /*0c50*/  LDC.64 R4, c[0x0][0x3d8] ;  /* 0x0000f600ff047b82 */ /* 0x000e620000000a00 */
[----:B0-----:R-:W-:-:S05]  /*0c60*/  IMAD.WIDE R2, R0, 0x4, R2 ;  /* 0x0000000400027825 */ /* 0x001fca00078e0202 */
[----:B------:R-:W-:Y:S01]  /*0c70*/  STG.E desc[UR18][R2.64], R15 ;  /* 0x0000000f02007986 */ /* 0x000fe2000c101912 */
[----:B-1----:R-:W-:-:S05]  /*0c80*/  IMAD.WIDE R4, R0, 0x4, R4 ;  /* 0x0000000400047825 */ /* 0x002fca00078e0204 */
[----:B------:R-:W-:Y:S01]  /*0c90*/  STG.E desc[UR18][R4.64], R14 ;  /* 0x0000000e04007986 */ /* 0x000fe2000c101912 */
[----:B------:R-:W-:Y:S05]  /*0ca0*/  EXIT ;  /* 0x000000000000794d */ /* 0x000fea0003800000 */
.L_x_14:
[----:B------:R-:W-:-:S00]  /*0cb0*/  BRA `(.L_x_14) ;  /* 0xfffffffc00fc7947 */ /* 0x000fc0000383ffff */
[----:B------:R-:W-:-:S00]  /*0cc0*/  NOP ;  /* 0x0000000000007918 */ /* 0x000fc00000000000 */
        /* <DEDUP_REMOVED lines=11> */
.L_x_15:


//--------------------- .nv.shared.reserved.0     --------------------------
	.section	.nv.shared.reserved.0,"aw",@nobits
	.weak		__nv_reservedSMEM_offset_0_alias
	.size		__nv_reservedSMEM_offset_0_alias, 0, 64
	.other		__nv_reservedSMEM_offset_0_alias,@"STO_CUDA_RESERVED_SHARED STV_DEFAULT"
__nv_reservedSMEM_offset_0_alias:
	.zero		0
	.zero		64


//--------------------- .nv.constant0._Z12solutionEval7ProblemPKiPiS2_ --------------------------
	.section	.nv.constant0._Z12solutionEval7ProblemPKiPiS2_,"a",@progbits
	.sectionflags	@""
	.align	4
.nv.constant0._Z12solutionEval7ProblemPKiPiS2_:
	.zero		992


//--------------------- SYMBOLS --------------------------

	.type		.nv.reservedSmem.offset0,@object
	.size		.nv.reservedSmem.offset0,0x4
